	.headerflags	@"EF_CUDA_TEXMODE_UNIFIED EF_CUDA_64BIT_ADDRESS EF_CUDA_ACCELERATORS EF_CUDA_SM90 EF_CUDA_VIRTUAL_SM(EF_CUDA_SM90)"
	.elftype	@"ET_EXEC"


//--------------------- .nv.info                  --------------------------
	.section	.nv.info,"",@"SHT_CUDA_INFO"
	.align	4


	//----- nvinfo : EIATTR_REGCOUNT
	.align		4
        /*0000*/ 	.byte	0x04, 0x2f
        /*0002*/ 	.short	(.L_3 - .L_2)
	.align		4
.L_2:
        /*0004*/ 	.word	index@(triton_poi_fused__native_batch_norm_legit_no_training_add_div_hardtanh_mul_20)
        /*0008*/ 	.word	0x00000018


	//----- nvinfo : EIATTR_MIN_STACK_SIZE
	.align		4
.L_3:
        /*000c*/ 	.byte	0x04, 0x12
        /*000e*/ 	.short	(.L_5 - .L_4)
	.align		4
.L_4:
        /*0010*/ 	.word	index@(triton_poi_fused__native_batch_norm_legit_no_training_add_div_hardtanh_mul_20)
        /*0014*/ 	.word	0x00000000


	//----- nvinfo : EIATTR_FRAME_SIZE
	.align		4
.L_5:
        /*0018*/ 	.byte	0x04, 0x11
        /*001a*/ 	.short	(.L_7 - .L_6)
	.align		4
.L_6:
        /*001c*/ 	.word	index@(triton_poi_fused__native_batch_norm_legit_no_training_add_div_hardtanh_mul_20)
        /*0020*/ 	.word	0x00000000


	//----- nvinfo : EIATTR_MIN_STACK_SIZE
	.align		4
.L_7:
        /*0024*/ 	.byte	0x04, 0x12
        /*0026*/ 	.short	(.L_9 - .L_8)
	.align		4
.L_8:
        /*0028*/ 	.word	index@(triton_poi_fused__native_batch_norm_legit_no_training_add_div_hardtanh_mul_20)
        /*002c*/ 	.word	0x00000000
.L_9:


//--------------------- .nv.info.triton_poi_fused__native_batch_norm_legit_no_training_add_div_hardtanh_mul_20 --------------------------
	.section	.nv.info.triton_poi_fused__native_batch_norm_legit_no_training_add_div_hardtanh_mul_20,"",@"SHT_CUDA_INFO"
	.sectionflags	@""
	.align	4


	//----- nvinfo : EIATTR_CUDA_API_VERSION
	.align		4
        /*0000*/ 	.byte	0x04, 0x37
        /*0002*/ 	.short	(.L_11 - .L_10)
.L_10:
        /*0004*/ 	.word	0x0000007c


	//----- nvinfo : EIATTR_KPARAM_INFO
	.align		4
.L_11:
        /*0008*/ 	.byte	0x04, 0x17
        /*000a*/ 	.short	(.L_13 - .L_12)
.L_12:
        /*000c*/ 	.word	0x00000000
        /*0010*/ 	.short	0x0006
        /*0012*/ 	.short	0x0030
        /*0014*/ 	.byte	0x00, 0xf0, 0x11, 0x00


	//----- nvinfo : EIATTR_KPARAM_INFO
	.align		4
.L_13:
        /*0018*/ 	.byte	0x04, 0x17
        /*001a*/ 	.short	(.L_15 - .L_14)
.L_14:
        /*001c*/ 	.word	0x00000000
        /*0020*/ 	.short	0x0005
        /*0022*/ 	.short	0x0028
        /*0024*/ 	.byte	0x00, 0xf4, 0x21, 0x00


	//----- nvinfo : EIATTR_KPARAM_INFO
	.align		4
.L_15:
        /*0028*/ 	.byte	0x04, 0x17
        /*002a*/ 	.short	(.L_17 - .L_16)
.L_16:
        /*002c*/ 	.word	0x00000000
        /*0030*/ 	.short	0x0004
        /*0032*/ 	.short	0x0020
        /*0034*/ 	.byte	0x00, 0xf4, 0x21, 0x00


	//----- nvinfo : EIATTR_KPARAM_INFO
	.align		4
.L_17:
        /*0038*/ 	.byte	0x04, 0x17
        /*003a*/ 	.short	(.L_19 - .L_18)
.L_18:
        /*003c*/ 	.word	0x00000000
        /*0040*/ 	.short	0x0003
        /*0042*/ 	.short	0x0018
        /*0044*/ 	.byte	0x00, 0xf4, 0x21, 0x00


	//----- nvinfo : EIATTR_KPARAM_INFO
	.align		4
.L_19:
        /*0048*/ 	.byte	0x04, 0x17
        /*004a*/ 	.short	(.L_21 - .L_20)
.L_20:
        /*004c*/ 	.word	0x00000000
        /*0050*/ 	.short	0x0002
        /*0052*/ 	.short	0x0010
        /*0054*/ 	.byte	0x00, 0xf4, 0x21, 0x00


	//----- nvinfo : EIATTR_KPARAM_INFO
	.align		4
.L_21:
        /*0058*/ 	.byte	0x04, 0x17
        /*005a*/ 	.short	(.L_23 - .L_22)
.L_22:
        /*005c*/ 	.word	0x00000000
        /*0060*/ 	.short	0x0001
        /*0062*/ 	.short	0x0008
        /*0064*/ 	.byte	0x00, 0xf4, 0x21, 0x00


	//----- nvinfo : EIATTR_KPARAM_INFO
	.align		4
.L_23:
        /*0068*/ 	.byte	0x04, 0x17
        /*006a*/ 	.short	(.L_25 - .L_24)
.L_24:
        /*006c*/ 	.word	0x00000000
        /*0070*/ 	.short	0x0000
        /*0072*/ 	.short	0x0000
        /*0074*/ 	.byte	0x00, 0xf4, 0x21, 0x00


	//----- nvinfo : EIATTR_SPARSE_MMA_MASK
	.align		4
.L_25:
        /*0078*/ 	.byte	0x03, 0x50
        /*007a*/ 	.short	0x0000


	//----- nvinfo : EIATTR_MAXREG_COUNT
	.align		4
        /*007c*/ 	.byte	0x03, 0x1b
        /*007e*/ 	.short	0x00ff


	//----- nvinfo : EIATTR_EXIT_INSTR_OFFSETS
	.align		4
        /*0080*/ 	.byte	0x04, 0x1c
        /*0082*/ 	.short	(.L_27 - .L_26)


	//   ....[0]....
.L_26:
        /*0084*/ 	.word	0x000004e0


	//   ....[1]....
        /*0088*/ 	.word	0x00000500


	//----- nvinfo : EIATTR_REQNTID
	.align		4
.L_27:
        /*008c*/ 	.byte	0x04, 0x10
        /*008e*/ 	.short	(.L_29 - .L_28)
.L_28:
        /*0090*/ 	.word	0x00000080
        /*0094*/ 	.word	0x00000001
        /*0098*/ 	.word	0x00000001


	//----- nvinfo : EIATTR_CBANK_PARAM_SIZE
	.align		4
.L_29:
        /*009c*/ 	.byte	0x03, 0x19
        /*009e*/ 	.short	0x0034


	//----- nvinfo : EIATTR_PARAM_CBANK
	.align		4
        /*00a0*/ 	.byte	0x04, 0x0a
        /*00a2*/ 	.short	(.L_31 - .L_30)
	.align		4
.L_30:
        /*00a4*/ 	.word	index@(.nv.constant0.triton_poi_fused__native_batch_norm_legit_no_training_add_div_hardtanh_mul_20)
        /*00a8*/ 	.short	0x0210
        /*00aa*/ 	.short	0x0034


	//----- nvinfo : EIATTR_SW_WAR
	.align		4
.L_31:
        /*00ac*/ 	.byte	0x04, 0x36
        /*00ae*/ 	.short	(.L_33 - .L_32)
.L_32:
        /*00b0*/ 	.word	0x00000008
.L_33:


//--------------------- .nv.callgraph             --------------------------
	.section	.nv.callgraph,"",@"SHT_CUDA_CALLGRAPH"
	.align	4
	.sectionentsize	8
	.align		4
        /*0000*/ 	.word	0x00000000
	.align		4
        /*0004*/ 	.word	0xffffffff
	.align		4
        /*0008*/ 	.word	0x00000000
	.align		4
        /*000c*/ 	.word	0xfffffffe
	.align		4
        /*0010*/ 	.word	0x00000000
	.align		4
        /*0014*/ 	.word	0xfffffffd
	.align		4
        /*0018*/ 	.word	0x00000000
	.align		4
        /*001c*/ 	.word	0xfffffffc


//--------------------- .nv.constant4             --------------------------
	.section	.nv.constant4,"a",@progbits
	.align	8
	.align		8
.nv.constant4:
        /*0000*/ 	.dword	_$_str
	.align		8
        /*0008*/ 	.dword	_$_str_$_2


//--------------------- .text.triton_poi_fused__native_batch_norm_legit_no_training_add_div_hardtanh_mul_20 --------------------------
	.section	.text.triton_poi_fused__native_batch_norm_legit_no_training_add_div_hardtanh_mul_20,"ax",@progbits
	.align	128
        .global         triton_poi_fused__native_batch_norm_legit_no_training_add_div_hardtanh_mul_20
        .type           triton_poi_fused__native_batch_norm_legit_no_training_add_div_hardtanh_mul_20,@function
        .size           triton_poi_fused__native_batch_norm_legit_no_training_add_div_hardtanh_mul_20,(.L_x_1 - triton_poi_fused__native_batch_norm_legit_no_training_add_div_hardtanh_mul_20)
        .other          triton_poi_fused__native_batch_norm_legit_no_training_add_div_hardtanh_mul_20,@"STO_CUDA_ENTRY STV_DEFAULT"
triton_poi_fused__native_batch_norm_legit_no_training_add_div_hardtanh_mul_20:
.text.triton_poi_fused__native_batch_norm_legit_no_training_add_div_hardtanh_mul_20:
[----:B------:R-:W0:Y:S01]  /*0000*/  LDC R1, c[0x0][0x28] ;  /* 0x00000a00ff017b82 */ /* 0x000e220000000800 */
[----:B------:R-:W1:Y:S01]  /*0010*/  S2R R0, SR_TID.X ;  /* 0x0000000000007919 */ /* 0x000e620000002100 */
[----:B------:R-:W-:-:S06]  /*0020*/  HFMA2.MMA R2, -RZ, RZ, 0, 0 ;  /* 0x00000000ff027435 */ /* 0x000fcc00000001ff */
[----:B------:R-:W2:Y:S01]  /*0030*/  LDC.64 R10, c[0x0][0x228] ;  /* 0x00008a00ff0a7b82 */ /* 0x000ea20000000a00 */
[----:B------:R-:W-:Y:S01]  /*0040*/  ULDC.64 UR4, c[0x0][0x208] ;  /* 0x0000820000047ab9 */ /* 0x000fe20000000a00 */
[----:B------:R-:W3:Y:S06]  /*0050*/  S2R R3, SR_CTAID.X ;  /* 0x0000000000037919 */ /* 0x000eec0000002500 */
[----:B------:R-:W4:Y:S08]  /*0060*/  LDC.64 R16, c[0x0][0x220] ;  /* 0x00008800ff107b82 */ /* 0x000f300000000a00 */
[----:B------:R-:W5:Y:S08]  /*0070*/  LDC.64 R14, c[0x0][0x218] ;  /* 0x00008600ff0e7b82 */ /* 0x000f700000000a00 */
[----:B------:R-:W5:Y:S01]  /*0080*/  LDC.64 R18, c[0x0][0x230] ;  /* 0x00008c00ff127b82 */ /* 0x000f620000000a00 */
[----:B-1----:R-:W-:-:S07]  /*0090*/  SHF.L.U32 R0, R0, 0x1, RZ ;  /* 0x0000000100007819 */ /* 0x002fce00000006ff */
[----:B------:R-:W1:Y:S01]  /*00a0*/  LDC.64 R20, c[0x0][0x238] ;  /* 0x00008e00ff147b82 */ /* 0x000e620000000a00 */
[----:B------:R-:W-:-:S04]  /*00b0*/  LOP3.LUT R0, R0, 0xfe, RZ, 0xc0, !PT ;  /* 0x000000fe00007812 */ /* 0x000fc800078ec0ff */
[----:B---3--:R-:W-:-:S04]  /*00c0*/  LEA R3, R3, R0, 0x8 ;  /* 0x0000000003037211 */ /* 0x008fc800078e40ff */
[C---:B------:R-:W-:Y:S01]  /*00d0*/  ISETP.GE.AND P0, PT, R3.reuse, 0x3c00, PT ;  /* 0x00003c000300780c */ /* 0x040fe20003f06270 */
[----:B------:R-:W-:-:S05]  /*00e0*/  IMAD.HI R0, R3, -0x77777777, R2 ;  /* 0x8888888903007827 */ /* 0x000fca00078e0202 */
[----:B------:R-:W-:-:S04]  /*00f0*/  SHF.R.U32.HI R5, RZ, 0x1f, R0 ;  /* 0x0000001fff057819 */ /* 0x000fc80000011600 */
[----:B------:R-:W-:-:S05]  /*0100*/  LEA.HI.SX32 R5, R0, R5, 0x19 ;  /* 0x0000000500057211 */ /* 0x000fca00078fcaff */
[----:B------:R-:W-:Y:S01]  /*0110*/  IMAD R13, R5, -0xf0, R3 ;  /* 0xffffff10050d7824 */ /* 0x000fe200078e0203 */
[----:B------:R-:W-:-:S03]  /*0120*/  CS2R R4, SRZ ;  /* 0x0000000000047805 */ /* 0x000fc6000001ff00 */
[----:B--2---:R-:W-:-:S05]  /*0130*/  IMAD.WIDE R10, R13, 0x4, R10 ;  /* 0x000000040d0a7825 */ /* 0x004fca00078e020a */
[----:B------:R2:W3:Y:S01]  /*0140*/  @!P0 LDG.E.EL.64 R4, desc[UR4][R10.64] ;  /* 0x000000040a048981 */ /* 0x0004e2000c2e1b00 */
[----:B------:R-:W-:Y:S02]  /*0150*/  CS2R R6, SRZ ;  /* 0x0000000000067805 */ /* 0x000fe4000001ff00 */
[----:B------:R-:W-:Y:S01]  /*0160*/  CS2R R8, SRZ ;  /* 0x0000000000087805 */ /* 0x000fe2000001ff00 */
[----:B----4-:R-:W-:-:S04]  /*0170*/  IMAD.WIDE R16, R13, 0x4, R16 ;  /* 0x000000040d107825 */ /* 0x010fc800078e0210 */
[----:B-----5:R-:W-:Y:S01]  /*0180*/  IMAD.WIDE R14, R3, 0x4, R14 ;  /* 0x00000004030e7825 */ /* 0x020fe200078e020e */
[----:B------:R-:W4:Y:S01]  /*0190*/  @!P0 LDG.E.EL.64 R6, desc[UR4][R16.64] ;  /* 0x0000000410068981 */ /* 0x000f22000c2e1b00 */
[----:B--2---:R-:W-:Y:S02]  /*01a0*/  CS2R R10, SRZ ;  /* 0x00000000000a7805 */ /* 0x004fe4000001ff00 */
[C---:B0-----:R-:W-:Y:S01]  /*01b0*/  IMAD.WIDE R18, R13.reuse, 0x4, R18 ;  /* 0x000000040d127825 */ /* 0x041fe200078e0212 */
[----:B------:R0:W4:Y:S03]  /*01c0*/  @!P0 LDG.E.64 R8, desc[UR4][R14.64] ;  /* 0x000000040e088981 */ /* 0x000126000c1e1b00 */
[----:B-1----:R-:W-:Y:S01]  /*01d0*/  IMAD.WIDE R20, R13, 0x4, R20 ;  /* 0x000000040d147825 */ /* 0x002fe200078e0214 */
[----:B------:R-:W-:-:S04]  /*01e0*/  CS2R R12, SRZ ;  /* 0x00000000000c7805 */ /* 0x000fc8000001ff00 */
[----:B------:R-:W2:Y:S04]  /*01f0*/  @!P0 LDG.E.EL.64 R10, desc[UR4][R20.64] ;  /* 0x00000004140a8981 */ /* 0x000ea8000c2e1b00 */
[----:B------:R-:W2:Y:S01]  /*0200*/  @!P0 LDG.E.EL.64 R12, desc[UR4][R18.64] ;  /* 0x00000004120c8981 */ /* 0x000ea2000c2e1b00 */
[----:B0-----:R-:W-:Y:S01]  /*0210*/  MOV R15, 0x3e800000 ;  /* 0x3e800000000f7802 */ /* 0x001fe20000000f00 */
[----:B---3--:R-:W-:Y:S01]  /*0220*/  FADD R4, R4, 9.9999997473787516356e-06 ;  /* 0x3727c5ac04047421 */ /* 0x008fe20000000000 */
[----:B------:R-:W-:-:S03]  /*0230*/  FADD R5, R5, 9.9999997473787516356e-06 ;  /* 0x3727c5ac05057421 */ /* 0x000fc60000000000 */
[----:B------:R-:W0:Y:S08]  /*0240*/  MUFU.SQRT R0, R4 ;  /* 0x0000000400007308 */ /* 0x000e300000002000 */
[----:B------:R-:W1:Y:S01]  /*0250*/  MUFU.SQRT R2, R5 ;  /* 0x0000000500027308 */ /* 0x000e620000002000 */
[C---:B0-----:R-:W-:Y:S02]  /*0260*/  FSETP.GT.AND P1, PT, R0.reuse, 8.50705917302346158658e+37, PT ;  /* 0x7e8000000000780b */ /* 0x041fe40003f24000 */
[----:B------:R-:W-:-:S02]  /*0270*/  FSETP.GEU.AND P3, PT, R0, 1.175494350822287508e-38, PT ;  /* 0x008000000000780b */ /* 0x000fc40003f6e000 */
[C---:B-1----:R-:W-:Y:S02]  /*0280*/  FSETP.GT.AND P2, PT, R2.reuse, 8.50705917302346158658e+37, PT ;  /* 0x7e8000000200780b */ /* 0x042fe40003f44000 */
[----:B------:R-:W-:-:S07]  /*0290*/  FSETP.GEU.AND P4, PT, R2, 1.175494350822287508e-38, PT ;  /* 0x008000000200780b */ /* 0x000fce0003f8e000 */
[----:B------:R-:W-:-:S04]  /*02a0*/  @P1 FMUL R0, R0, 0.25 ;  /* 0x3e80000000001820 */ /* 0x000fc80000400000 */
[----:B------:R-:W-:Y:S01]  /*02b0*/  @!P3 FMUL R0, R0, 16777216 ;  /* 0x4b8000000000b820 */ /* 0x000fe20000400000 */
[----:B------:R-:W-:-:S04]  /*02c0*/  @P2 FMUL R2, R2, 0.25 ;  /* 0x3e80000002022820 */ /* 0x000fc80000400000 */
[----:B------:R-:W-:Y:S01]  /*02d0*/  @!P4 FMUL R2, R2, 16777216 ;  /* 0x4b8000000202c820 */ /* 0x000fe20000400000 */
[----:B------:R-:W0:Y:S01]  /*02e0*/  MUFU.RCP R0, R0 ;  /* 0x0000000000007308 */ /* 0x000e220000001000 */
[----:B------:R-:W-:-:S07]  /*02f0*/  FSEL R5, R15, 1, P1 ;  /* 0x3f8000000f057808 */ /* 0x000fce0000800000 */
[----:B------:R-:W1:Y:S01]  /*0300*/  MUFU.RCP R2, R2 ;  /* 0x0000000200027308 */ /* 0x000e620000001000 */
[----:B------:R-:W-:Y:S01]  /*0310*/  FSEL R15, R15, 1, P2 ;  /* 0x3f8000000f0f7808 */ /* 0x000fe20001000000 */
[----:B------:R-:W-:-:S04]  /*0320*/  @!P3 FMUL R5, R5, 16777216 ;  /* 0x4b8000000505b820 */ /* 0x000fc80000400000 */
[----:B------:R-:W-:Y:S01]  /*0330*/  @!P4 FMUL R15, R15, 16777216 ;  /* 0x4b8000000f0fc820 */ /* 0x000fe20000400000 */
[----:B0-----:R-:W-:Y:S01]  /*0340*/  FMUL R5, R0, R5 ;  /* 0x0000000500057220 */ /* 0x001fe20000400000 */
[----:B----4-:R-:W-:Y:S01]  /*0350*/  FADD R6, -R6, R8 ;  /* 0x0000000806067221 */ /* 0x010fe20000000100 */
[----:B------:R-:W-:Y:S01]  /*0360*/  FADD R7, -R7, R9 ;  /* 0x0000000907077221 */ /* 0x000fe20000000100 */
[----:B-1----:R-:W-:Y:S02]  /*0370*/  FMUL R4, R2, R15 ;  /* 0x0000000f02047220 */ /* 0x002fe40000400000 */
[----:B------:R-:W-:Y:S02]  /*0380*/  FMUL R5, R6, R5 ;  /* 0x0000000506057220 */ /* 0x000fe40000400000 */
[----:B------:R-:W-:Y:S02]  /*0390*/  FMUL R4, R7, R4 ;  /* 0x0000000407047220 */ /* 0x000fe40000400000 */
[----:B--2---:R-:W-:-:S02]  /*03a0*/  FFMA R10, R5, R12, R10 ;  /* 0x0000000c050a7223 */ /* 0x004fc4000000000a */
[----:B------:R-:W-:Y:S02]  /*03b0*/  FFMA R11, R4, R13, R11 ;  /* 0x0000000d040b7223 */ /* 0x000fe4000000000b */
[----:B------:R-:W-:Y:S01]  /*03c0*/  FADD R0, R10, 3 ;  /* 0x404000000a007421 */ /* 0x000fe20000000000 */
[----:B------:R-:W0:Y:S01]  /*03d0*/  LDC.64 R4, c[0x0][0x210] ;  /* 0x00008400ff047b82 */ /* 0x000e220000000a00 */
[----:B------:R-:W-:-:S03]  /*03e0*/  FADD R2, R11, 3 ;  /* 0x404000000b027421 */ /* 0x000fc60000000000 */
[----:B------:R-:W-:Y:S02]  /*03f0*/  FSETP.GTU.AND P1, PT, R0, RZ, PT ;  /* 0x000000ff0000720b */ /* 0x000fe40003f2c000 */
[----:B------:R-:W-:Y:S02]  /*0400*/  FSETP.GTU.AND P2, PT, R2, RZ, PT ;  /* 0x000000ff0200720b */ /* 0x000fe40003f4c000 */
[----:B------:R-:W-:Y:S02]  /*0410*/  FSEL R0, R0, RZ, P1 ;  /* 0x000000ff00007208 */ /* 0x000fe40000800000 */
[----:B------:R-:W-:Y:S02]  /*0420*/  FSEL R2, R2, RZ, P2 ;  /* 0x000000ff02027208 */ /* 0x000fe40001000000 */
[----:B------:R-:W-:Y:S02]  /*0430*/  FSETP.GEU.AND P3, PT, R0, 6, PT ;  /* 0x40c000000000780b */ /* 0x000fe40003f6e000 */
[----:B------:R-:W-:Y:S01]  /*0440*/  FSETP.GEU.AND P4, PT, R2, 6, PT ;  /* 0x40c000000200780b */ /* 0x000fe20003f8e000 */
[C---:B------:R-:W-:Y:S01]  /*0450*/  FMUL R7, R0.reuse, 0.16666667163372039795 ;  /* 0x3e2aaaab00077820 */ /* 0x040fe20000400000 */
[----:B------:R-:W-:Y:S01]  /*0460*/  FSETP.NAN.AND P1, PT, R0, R0, PT ;  /* 0x000000000000720b */ /* 0x000fe20003f28000 */
[C---:B------:R-:W-:Y:S01]  /*0470*/  FMUL R0, R2.reuse, 0.16666667163372039795 ;  /* 0x3e2aaaab02007820 */ /* 0x040fe20000400000 */
[----:B------:R-:W-:-:S07]  /*0480*/  FSETP.NAN.AND P2, PT, R2, R2, PT ;  /* 0x000000020200720b */ /* 0x000fce0003f48000 */
[----:B------:R-:W-:Y:S02]  /*0490*/  @P3 FSEL R7, R7, 1, P1 ;  /* 0x3f80000007073808 */ /* 0x000fe40000800000 */
[----:B------:R-:W-:Y:S01]  /*04a0*/  @P4 FSEL R0, R0, 1, P2 ;  /* 0x3f80000000004808 */ /* 0x000fe20001000000 */
[----:B0-----:R-:W-:-:S04]  /*04b0*/  IMAD.WIDE R2, R3, 0x4, R4 ;  /* 0x0000000403027825 */ /* 0x001fc800078e0204 */
[----:B------:R-:W-:Y:S01]  /*04c0*/  FMUL R10, R10, R7 ;  /* 0x000000070a0a7220 */ /* 0x000fe20000400000 */
[----:B------:R-:W-:Y:S01]  /*04d0*/  FMUL R11, R11, R0 ;  /* 0x000000000b0b7220 */ /* 0x000fe20000400000 */
[----:B------:R-:W-:Y:S06]  /*04e0*/  @P0 EXIT ;  /* 0x000000000000094d */ /* 0x000fec0003800000 */
[----:B------:R-:W-:Y:S01]  /*04f0*/  STG.E.64 desc[UR4][R2.64], R10 ;  /* 0x0000000a02007986 */ /* 0x000fe2000c101b04 */
[----:B------:R-:W-:Y:S05]  /*0500*/  EXIT ;  /* 0x000000000000794d */ /* 0x000fea0003800000 */
.L_x_0:
[----:B------:R-:W-:-:S00]  /*0510*/  BRA `(.L_x_0) ;  /* 0xfffffffc00fc7947 */ /* 0x000fc0000383ffff */
[----:B------:R-:W-:-:S00]  /*0520*/  NOP ;  /* 0x0000000000007918 */ /* 0x000fc00000000000 */
        /* <DEDUP_REMOVED lines=13> */
.L_x_1:


//--------------------- .nv.global.init           --------------------------
	.section	.nv.global.init,"aw",@progbits
.nv.global.init:
	.type		_$_str,@object
	.size		_$_str,(_$_str_$_2 - _$_str)
_$_str:
        /*0000*/ 	.byte	0x5f, 0x5f, 0x43, 0x55, 0x44, 0x41, 0x5f, 0x46, 0x54, 0x5a, 0x00
	.type		_$_str_$_2,@object
	.size		_$_str_$_2,(.L_1 - _$_str_$_2)
_$_str_$_2:
        /*000b*/ 	.byte	0x5f, 0x5f, 0x43, 0x55, 0x44, 0x41, 0x5f, 0x50, 0x52, 0x45, 0x43, 0x5f, 0x53, 0x51, 0x52, 0x54
        /*001b*/ 	.byte	0x00
.L_1:


//--------------------- .nv.constant0.triton_poi_fused__native_batch_norm_legit_no_training_add_div_hardtanh_mul_20 --------------------------
	.section	.nv.constant0.triton_poi_fused__native_batch_norm_legit_no_training_add_div_hardtanh_mul_20,"a",@progbits
	.sectionflags	@""
	.align	4
.nv.constant0.triton_poi_fused__native_batch_norm_legit_no_training_add_div_hardtanh_mul_20:
	.zero		580
